//
// Generated by NVIDIA NVVM Compiler
//
// Compiler Build ID: CL-36424714
// Cuda compilation tools, release 13.0, V13.0.88
// Based on NVVM 20.0.0
//

.version 9.0
.target sm_100
.address_size 64

	// .globl	_Z5sumarPiS_S_

.visible .entry _Z5sumarPiS_S_(
	.param .u64 .ptr .align 1 _Z5sumarPiS_S__param_0,
	.param .u64 .ptr .align 1 _Z5sumarPiS_S__param_1,
	.param .u64 .ptr .align 1 _Z5sumarPiS_S__param_2
)
{
	.reg .b32 	%r<8>;
	.reg .b64 	%rd<11>;

	ld.param.u64 	%rd1, [_Z5sumarPiS_S__param_0];
	ld.param.u64 	%rd2, [_Z5sumarPiS_S__param_1];
	ld.param.u64 	%rd3, [_Z5sumarPiS_S__param_2];
	cvta.to.global.u64 	%rd4, %rd3;
	cvta.to.global.u64 	%rd5, %rd2;
	cvta.to.global.u64 	%rd6, %rd1;
	mov.u32 	%r1, %ntid.x;
	mov.u32 	%r2, %tid.x;
	mov.u32 	%r3, %ctaid.x;
	mad.lo.s32 	%r4, %r1, %r3, %r2;
	mul.wide.s32 	%rd7, %r4, 4;
	add.s64 	%rd8, %rd6, %rd7;
	ld.global.u32 	%r5, [%rd8];
	add.s64 	%rd9, %rd5, %rd7;
	ld.global.u32 	%r6, [%rd9];
	add.s32 	%r7, %r6, %r5;
	add.s64 	%rd10, %rd4, %rd7;
	st.global.u32 	[%rd10], %r7;
	ret;

}


// ===== COMPILED SASS (sm_100) =====

	.target	sm_100

	.elftype	@"ET_EXEC"


//--------------------- .note.nv.tkinfo           --------------------------
	.section	.note.nv.tkinfo,"",@"SHT_NOTE"
	.sectionflags	@"SHF_NOTE_NV_TKINFO"
	.tkinfo
        /*0018*/ 	.word	0x00000002
        /*0030*/ 	.string	""
        /*0030*/ 	.string	"ptxas"
        /*0030*/ 	.string	"Cuda compilation tools, release 13.0, V13.0.88"
        /*0030*/ 	.string	"Build cuda_13.0.r13.0/compiler.36424714_0"
        /*0030*/ 	.string	"-arch sm_100 -m 64 "



//--------------------- .note.nv.cuinfo           --------------------------
	.section	.note.nv.cuinfo,"",@"SHT_NOTE"
	.sectionflags	@"SHF_NOTE_NV_CUINFO"
        /*0018*/ 	.short	0x0002
        /*001a*/ 	.short	0x0064
        /*001c*/ 	.short	0x0082
	.zero		2


//--------------------- .nv.info                  --------------------------
	.section	.nv.info,"",@"SHT_CUDA_INFO"
	.align	4


	//----- nvinfo : EIATTR_REGCOUNT
	.align		4
        /*0000*/ 	.byte	0x04, 0x2f
        /*0002*/ 	.short	(.L_1 - .L_0)
	.align		4
.L_0:
        /*0004*/ 	.word	index@(_Z5sumarPiS_S_)
        /*0008*/ 	.word	0x0000000c


	//----- nvinfo : EIATTR_FRAME_SIZE
	.align		4
.L_1:
        /*000c*/ 	.byte	0x04, 0x11
        /*000e*/ 	.short	(.L_3 - .L_2)
	.align		4
.L_2:
        /*0010*/ 	.word	index@(_Z5sumarPiS_S_)
        /*0014*/ 	.word	0x00000000


	//----- nvinfo : EIATTR_MIN_STACK_SIZE
	.align		4
.L_3:
        /*0018*/ 	.byte	0x04, 0x12
        /*001a*/ 	.short	(.L_5 - .L_4)
	.align		4
.L_4:
        /*001c*/ 	.word	index@(_Z5sumarPiS_S_)
        /*0020*/ 	.word	0x00000000
.L_5:


//--------------------- .nv.compat                --------------------------
	.section	.nv.compat,"",@"SHT_CUDA_COMPAT_INFO"
	.align	4
        /*0000*/ 	.byte	0x02, 0x09, 0x00, 0x00, 0x02, 0x02, 0x01, 0x00, 0x02, 0x05, 0x05, 0x00, 0x03, 0x07, 0x01, 0x01
        /*0010*/ 	.byte	0x02, 0x03, 0x00, 0x00, 0x02, 0x06, 0x01, 0x00, 0x04, 0x0b, 0x08, 0x00, 0x09, 0x00, 0x00, 0x00
        /*0020*/ 	.byte	0x00, 0x00, 0x00, 0x00


//--------------------- .nv.info._Z5sumarPiS_S_   --------------------------
	.section	.nv.info._Z5sumarPiS_S_,"",@"SHT_CUDA_INFO"
	.sectionflags	@""
	.align	4


	//----- nvinfo : EIATTR_CUDA_API_VERSION
	.align		4
        /*0000*/ 	.byte	0x04, 0x37
        /*0002*/ 	.short	(.L_7 - .L_6)
.L_6:
        /*0004*/ 	.word	0x00000082


	//----- nvinfo : EIATTR_KPARAM_INFO
	.align		4
.L_7:
        /*0008*/ 	.byte	0x04, 0x17
        /*000a*/ 	.short	(.L_9 - .L_8)
.L_8:
        /*000c*/ 	.word	0x00000000
        /*0010*/ 	.short	0x0002
        /*0012*/ 	.short	0x0010
        /*0014*/ 	.byte	0x00, 0xf5, 0x21, 0x00


	//----- nvinfo : EIATTR_KPARAM_INFO
	.align		4
.L_9:
        /*0018*/ 	.byte	0x04, 0x17
        /*001a*/ 	.short	(.L_11 - .L_10)
.L_10:
        /*001c*/ 	.word	0x00000000
        /*0020*/ 	.short	0x0001
        /*0022*/ 	.short	0x0008
        /*0024*/ 	.byte	0x00, 0xf5, 0x21, 0x00


	//----- nvinfo : EIATTR_KPARAM_INFO
	.align		4
.L_11:
        /*0028*/ 	.byte	0x04, 0x17
        /*002a*/ 	.short	(.L_13 - .L_12)
.L_12:
        /*002c*/ 	.word	0x00000000
        /*0030*/ 	.short	0x0000
        /*0032*/ 	.short	0x0000
        /*0034*/ 	.byte	0x00, 0xf5, 0x21, 0x00


	//----- nvinfo : EIATTR_SPARSE_MMA_MASK
	.align		4
.L_13:
        /*0038*/ 	.byte	0x03, 0x50
        /*003a*/ 	.short	0x0000


	//----- nvinfo : EIATTR_MAXREG_COUNT
	.align		4
        /*003c*/ 	.byte	0x03, 0x1b
        /*003e*/ 	.short	0x00ff


	//----- nvinfo : EIATTR_MERCURY_ISA_VERSION
	.align		4
        /*0040*/ 	.byte	0x03, 0x5f
        /*0042*/ 	.short	0x0101


	//----- nvinfo : EIATTR_VRC_CTA_INIT_COUNT
	.align		4
        /*0044*/ 	.byte	0x02, 0x4a
	.zero		1
	.zero		1


	//----- nvinfo : EIATTR_EXIT_INSTR_OFFSETS
	.align		4
        /*0048*/ 	.byte	0x04, 0x1c
        /*004a*/ 	.short	(.L_15 - .L_14)


	//   ....[0]....
.L_14:
        /*004c*/ 	.word	0x00000100


	//----- nvinfo : EIATTR_CBANK_PARAM_SIZE
	.align		4
.L_15:
        /*0050*/ 	.byte	0x03, 0x19
        /*0052*/ 	.short	0x0018


	//----- nvinfo : EIATTR_PARAM_CBANK
	.align		4
        /*0054*/ 	.byte	0x04, 0x0a
        /*0056*/ 	.short	(.L_17 - .L_16)
	.align		4
.L_16:
        /*0058*/ 	.word	index@(.nv.constant0._Z5sumarPiS_S_)
        /*005c*/ 	.short	0x0380
        /*005e*/ 	.short	0x0018


	//----- nvinfo : EIATTR_SW_WAR
	.align		4
.L_17:
        /*0060*/ 	.byte	0x04, 0x36
        /*0062*/ 	.short	(.L_19 - .L_18)
.L_18:
        /*0064*/ 	.word	0x00000008
.L_19:


//--------------------- .nv.callgraph             --------------------------
	.section	.nv.callgraph,"",@"SHT_CUDA_CALLGRAPH"
	.align	4
	.sectionentsize	8
	.align		4
        /*0000*/ 	.word	0x00000000
	.align		4
        /*0004*/ 	.word	0xffffffff
	.align		4
        /*0008*/ 	.word	0x00000000
	.align		4
        /*000c*/ 	.word	0xfffffffe
	.align		4
        /*0010*/ 	.word	0x00000000
	.align		4
        /*0014*/ 	.word	0xfffffffd
	.align		4
        /*0018*/ 	.word	0x00000000
	.align		4
        /*001c*/ 	.word	0xfffffffc


//--------------------- .text._Z5sumarPiS_S_      --------------------------
	.section	.text._Z5sumarPiS_S_,"ax",@progbits
	.align	128
        .global         _Z5sumarPiS_S_
        .type           _Z5sumarPiS_S_,@function
        .size           _Z5sumarPiS_S_,(.L_x_1 - _Z5sumarPiS_S_)
        .other          _Z5sumarPiS_S_,@"STO_CUDA_ENTRY STV_DEFAULT"
_Z5sumarPiS_S_:
.text._Z5sumarPiS_S_:
[----:B------:R-:W-:Y:S01]  /*0000*/  LDC R1, c[0x0][0x37c] ;  /* 0x0000df00ff017b82 */ /* 0x000fe20000000800 */
[----:B------:R-:W0:Y:S07]  /*0010*/  S2R R9, SR_TID.X ;  /* 0x0000000000097919 */ /* 0x000e2e0000002100 */
[----:B------:R-:W1:Y:S01]  /*0020*/  LDC.64 R2, c[0x0][0x380] ;  /* 0x0000e000ff027b82 */ /* 0x000e620000000a00 */
[----:B------:R-:W0:Y:S01]  /*0030*/  LDCU UR6, c[0x0][0x360] ;  /* 0x00006c00ff0677ac */ /* 0x000e220008000800 */
[----:B------:R-:W0:Y:S01]  /*0040*/  S2R R0, SR_CTAID.X ;  /* 0x0000000000007919 */ /* 0x000e220000002500 */
[----:B------:R-:W2:Y:S05]  /*0050*/  LDCU.64 UR4, c[0x0][0x358] ;  /* 0x00006b00ff0477ac */ /* 0x000eaa0008000a00 */
[----:B------:R-:W3:Y:S08]  /*0060*/  LDC.64 R4, c[0x0][0x388] ;  /* 0x0000e200ff047b82 */ /* 0x000ef00000000a00 */
[----:B------:R-:W4:Y:S01]  /*0070*/  LDC.64 R6, c[0x0][0x390] ;  /* 0x0000e400ff067b82 */ /* 0x000f220000000a00 */
[----:B0-----:R-:W-:-:S04]  /*0080*/  IMAD R9, R0, UR6, R9 ;  /* 0x0000000600097c24 */ /* 0x001fc8000f8e0209 */
[----:B-1----:R-:W-:-:S04]  /*0090*/  IMAD.WIDE R2, R9, 0x4, R2 ;  /* 0x0000000409027825 */ /* 0x002fc800078e0202 */
[C---:B---3--:R-:W-:Y:S02]  /*00a0*/  IMAD.WIDE R4, R9.reuse, 0x4, R4 ;  /* 0x0000000409047825 */ /* 0x048fe400078e0204 */
[----:B--2---:R-:W2:Y:S04]  /*00b0*/  LDG.E R2, desc[UR4][R2.64] ;  /* 0x0000000402027981 */ /* 0x004ea8000c1e1900 */
[----:B------:R-:W2:Y:S01]  /*00c0*/  LDG.E R5, desc[UR4][R4.64] ;  /* 0x0000000404057981 */ /* 0x000ea2000c1e1900 */
[----:B----4-:R-:W-:Y:S01]  /*00d0*/  IMAD.WIDE R6, R9, 0x4, R6 ;  /* 0x0000000409067825 */ /* 0x010fe200078e0206 */
[----:B--2---:R-:W-:-:S05]  /*00e0*/  IADD3 R9, PT, PT, R2, R5, RZ ;  /* 0x0000000502097210 */ /* 0x004fca0007ffe0ff */
[----:B------:R-:W-:Y:S01]  /*00f0*/  STG.E desc[UR4][R6.64], R9 ;  /* 0x0000000906007986 */ /* 0x000fe2000c101904 */
[----:B------:R-:W-:Y:S05]  /*0100*/  EXIT ;  /* 0x000000000000794d */ /* 0x000fea0003800000 */
.L_x_0:
[----:B------:R-:W-:-:S00]  /*0110*/  BRA `(.L_x_0) ;  /* 0xfffffffc00fc7947 */ /* 0x000fc0000383ffff */
[----:B------:R-:W-:-:S00]  /*0120*/  NOP ;  /* 0x0000000000007918 */ /* 0x000fc00000000000 */
        /* <DEDUP_REMOVED lines=13> */
.L_x_1:


//--------------------- .nv.shared.reserved.0     --------------------------
	.section	.nv.shared.reserved.0,"aw",@nobits
	.weak		__nv_reservedSMEM_offset_0_alias
	.size		__nv_reservedSMEM_offset_0_alias, 0, 64
	.other		__nv_reservedSMEM_offset_0_alias,@"STO_CUDA_RESERVED_SHARED STV_DEFAULT"
__nv_reservedSMEM_offset_0_alias:
	.zero		0
	.zero		64


//--------------------- .nv.constant0._Z5sumarPiS_S_ --------------------------
	.section	.nv.constant0._Z5sumarPiS_S_,"a",@progbits
	.sectionflags	@""
	.align	4
.nv.constant0._Z5sumarPiS_S_:
	.zero		920


//--------------------- SYMBOLS --------------------------

	.type		.nv.reservedSmem.offset0,@object
	.size		.nv.reservedSmem.offset0,0x4
